//
// Generated by NVIDIA NVVM Compiler
//
// Compiler Build ID: CL-36424714
// Cuda compilation tools, release 13.0, V13.0.88
// Based on NVVM 20.0.0
//

.version 9.0
.target sm_100
.address_size 64

	// .globl	_Z13prescanKernelPfS_i
.extern .func  (.param .b32 func_retval0) vprintf
(
	.param .b64 vprintf_param_0,
	.param .b64 vprintf_param_1
)
;
.global .align 4 .b8 blockSums[16];
.extern .shared .align 16 .b8 scanArray[];
.global .align 1 .b8 $str[51] = {10, 66, 108, 111, 99, 107, 32, 73, 100, 58, 32, 37, 105, 44, 32, 115, 99, 97, 110, 65, 114, 114, 97, 121, 32, 98, 101, 102, 111, 114, 101, 32, 115, 99, 97, 110, 33, 58, 32, 37, 102, 32, 37, 102, 32, 37, 102, 32, 37, 102};
.global .align 1 .b8 $str$1[50] = {10, 66, 108, 111, 99, 107, 32, 73, 100, 58, 32, 37, 105, 44, 32, 115, 99, 97, 110, 65, 114, 114, 97, 121, 32, 97, 102, 116, 101, 114, 32, 115, 99, 97, 110, 33, 58, 32, 37, 102, 32, 37, 102, 32, 37, 102, 32, 37, 102};
.global .align 1 .b8 $str$2[54] = {10, 66, 108, 111, 99, 107, 83, 117, 109, 115, 58, 32, 37, 102, 32, 37, 102, 32, 37, 102, 32, 37, 102, 32, 32, 45, 45, 45, 45, 45, 32, 115, 99, 97, 110, 65, 114, 114, 97, 121, 58, 32, 37, 102, 32, 37, 102, 32, 37, 102, 32, 37, 102};

.visible .entry _Z13prescanKernelPfS_i(
	.param .u64 .ptr .align 1 _Z13prescanKernelPfS_i_param_0,
	.param .u64 .ptr .align 1 _Z13prescanKernelPfS_i_param_1,
	.param .u32 _Z13prescanKernelPfS_i_param_2
)
{
	.local .align 8 .b8 	__local_depot0[40];
	.reg .b64 	%SP;
	.reg .b64 	%SPL;
	.reg .pred 	%p<10>;
	.reg .b32 	%r<30>;
	.reg .b32 	%f<27>;
	.reg .b64 	%rd<20>;
	.reg .b64 	%fd<9>;

	mov.u64 	%SPL, __local_depot0;
	cvta.local.u64 	%SP, %SPL;
	ld.param.u64 	%rd2, [_Z13prescanKernelPfS_i_param_0];
	ld.param.u64 	%rd3, [_Z13prescanKernelPfS_i_param_1];
	add.u64 	%rd4, %SP, 0;
	add.u64 	%rd1, %SPL, 0;
	mov.u32 	%r1, %ctaid.x;
	mov.u32 	%r2, %tid.x;
	or.b32  	%r9, %r1, %r2;
	setp.eq.s32 	%p1, %r9, 0;
	mov.f32 	%f26, 0f00000000;
	@%p1 bra 	$L__BB0_2;
	cvta.to.global.u64 	%rd5, %rd3;
	shl.b32 	%r10, %r1, 2;
	add.s32 	%r11, %r2, %r10;
	add.s32 	%r12, %r11, -1;
	mul.wide.u32 	%rd6, %r12, 4;
	add.s64 	%rd7, %rd5, %rd6;
	ld.global.f32 	%f26, [%rd7];
$L__BB0_2:
	shl.b32 	%r13, %r2, 2;
	mov.u32 	%r14, scanArray;
	add.s32 	%r3, %r14, %r13;
	st.shared.f32 	[%r3], %f26;
	bar.sync 	0;
	setp.ne.s32 	%p2, %r2, 3;
	@%p2 bra 	$L__BB0_4;
	ld.shared.v4.f32 	{%f4, %f5, %f6, %f7}, [scanArray];
	cvt.f64.f32 	%fd1, %f4;
	cvt.f64.f32 	%fd2, %f5;
	cvt.f64.f32 	%fd3, %f6;
	cvt.f64.f32 	%fd4, %f7;
	st.local.u32 	[%rd1], %r1;
	st.local.f64 	[%rd1+8], %fd1;
	st.local.f64 	[%rd1+16], %fd2;
	st.local.f64 	[%rd1+24], %fd3;
	st.local.f64 	[%rd1+32], %fd4;
	mov.u64 	%rd8, $str;
	cvta.global.u64 	%rd9, %rd8;
	{ // callseq 0, 0
	.param .b64 param0;
	st.param.b64 	[param0], %rd9;
	.param .b64 param1;
	st.param.b64 	[param1], %rd4;
	.param .b32 retval0;
	call.uni (retval0), 
	vprintf, 
	(
	param0, 
	param1
	);
	ld.param.b32 	%r15, [retval0];
	} // callseq 0
$L__BB0_4:
	setp.eq.s32 	%p3, %r1, 0;
	shl.b32 	%r17, %r2, 1;
	add.s32 	%r4, %r17, 2;
	or.b32  	%r18, %r17, 1;
	selp.b32 	%r5, %r4, %r18, %p3;
	setp.gt.u32 	%p4, %r5, 3;
	shl.b32 	%r19, %r5, 2;
	add.s32 	%r6, %r14, %r19;
	@%p4 bra 	$L__BB0_6;
	ld.shared.f32 	%f8, [%r6+-4];
	ld.shared.f32 	%f9, [%r6];
	add.f32 	%f10, %f8, %f9;
	st.shared.f32 	[%r6], %f10;
$L__BB0_6:
	setp.eq.s32 	%p5, %r1, 0;
	bar.sync 	0;
	shl.b32 	%r21, %r4, 1;
	or.b32  	%r23, %r13, 3;
	selp.b32 	%r7, %r21, %r23, %p5;
	setp.gt.u32 	%p6, %r7, 3;
	shl.b32 	%r24, %r7, 2;
	add.s32 	%r8, %r14, %r24;
	@%p6 bra 	$L__BB0_8;
	ld.shared.f32 	%f11, [%r8+-8];
	ld.shared.f32 	%f12, [%r8];
	add.f32 	%f13, %f11, %f12;
	st.shared.f32 	[%r8], %f13;
$L__BB0_8:
	setp.gt.u32 	%p7, %r7, 3;
	bar.sync 	0;
	@%p7 bra 	$L__BB0_10;
	ld.shared.f32 	%f14, [%r8];
	ld.shared.f32 	%f15, [%r8+8];
	add.f32 	%f16, %f14, %f15;
	st.shared.f32 	[%r8+8], %f16;
$L__BB0_10:
	setp.gt.u32 	%p8, %r5, 3;
	bar.sync 	0;
	@%p8 bra 	$L__BB0_12;
	ld.shared.f32 	%f17, [%r6];
	ld.shared.f32 	%f18, [%r6+4];
	add.f32 	%f19, %f17, %f18;
	st.shared.f32 	[%r6+4], %f19;
$L__BB0_12:
	bar.sync 	0;
	bar.sync 	0;
	setp.ne.s32 	%p9, %r2, 0;
	@%p9 bra 	$L__BB0_14;
	ld.shared.v4.f32 	{%f20, %f21, %f22, %f23}, [scanArray];
	cvt.f64.f32 	%fd5, %f20;
	cvt.f64.f32 	%fd6, %f21;
	cvt.f64.f32 	%fd7, %f22;
	cvt.f64.f32 	%fd8, %f23;
	st.local.u32 	[%rd1], %r1;
	st.local.f64 	[%rd1+8], %fd5;
	st.local.f64 	[%rd1+16], %fd6;
	st.local.f64 	[%rd1+24], %fd7;
	st.local.f64 	[%rd1+32], %fd8;
	mov.u64 	%rd11, $str$1;
	cvta.global.u64 	%rd12, %rd11;
	{ // callseq 1, 0
	.param .b64 param0;
	st.param.b64 	[param0], %rd12;
	.param .b64 param1;
	st.param.b64 	[param1], %rd4;
	.param .b32 retval0;
	call.uni (retval0), 
	vprintf, 
	(
	param0, 
	param1
	);
	ld.param.b32 	%r26, [retval0];
	} // callseq 1
	ld.shared.f32 	%f24, [scanArray+12];
	mul.wide.u32 	%rd14, %r1, 4;
	mov.u64 	%rd15, blockSums;
	add.s64 	%rd16, %rd15, %rd14;
	st.global.f32 	[%rd16], %f24;
$L__BB0_14:
	cvta.to.global.u64 	%rd17, %rd2;
	bar.sync 	0;
	ld.shared.f32 	%f25, [%r3];
	shl.b32 	%r28, %r1, 2;
	add.s32 	%r29, %r28, %r2;
	mul.wide.u32 	%rd18, %r29, 4;
	add.s64 	%rd19, %rd17, %rd18;
	st.global.f32 	[%rd19], %f25;
	ret;

}
	// .globl	_Z15blockScanKernelPf
.visible .entry _Z15blockScanKernelPf(
	.param .u64 .ptr .align 1 _Z15blockScanKernelPf_param_0
)
{
	.local .align 16 .b8 	__local_depot1[64];
	.reg .b64 	%SP;
	.reg .b64 	%SPL;
	.reg .pred 	%p<5>;
	.reg .b32 	%r<11>;
	.reg .b32 	%f<22>;
	.reg .b64 	%rd<12>;
	.reg .b64 	%fd<9>;

	mov.u64 	%SPL, __local_depot1;
	cvta.local.u64 	%SP, %SPL;
	ld.param.u64 	%rd2, [_Z15blockScanKernelPf_param_0];
	mov.u32 	%r1, %ctaid.x;
	mov.u32 	%r2, %tid.x;
	or.b32  	%r3, %r1, %r2;
	setp.eq.s32 	%p1, %r3, 0;
	mul.wide.u32 	%rd3, %r1, 4;
	mov.u64 	%rd4, blockSums;
	add.s64 	%rd1, %rd4, %rd3;
	mov.f32 	%f21, 0f00000000;
	@%p1 bra 	$L__BB1_2;
	ld.global.f32 	%f21, [%rd1];
$L__BB1_2:
	shl.b32 	%r4, %r2, 2;
	mov.u32 	%r5, scanArray;
	add.s32 	%r6, %r5, %r4;
	st.shared.f32 	[%r6], %f21;
	bar.sync 	0;
	bar.sync 	0;
	setp.ne.s32 	%p2, %r2, 0;
	@%p2 bra 	$L__BB1_4;
	ld.shared.f32 	%f4, [scanArray+4];
	ld.shared.f32 	%f5, [scanArray+8];
	add.f32 	%f6, %f4, %f5;
	st.shared.f32 	[scanArray+8], %f6;
$L__BB1_4:
	setp.ne.s32 	%p3, %r2, 0;
	bar.sync 	0;
	bar.sync 	0;
	bar.sync 	0;
	@%p3 bra 	$L__BB1_6;
	ld.shared.v2.f32 	{%f7, %f8}, [scanArray+8];
	add.f32 	%f9, %f7, %f8;
	st.shared.f32 	[scanArray+12], %f9;
$L__BB1_6:
	bar.sync 	0;
	setp.ne.s32 	%p4, %r2, 3;
	@%p4 bra 	$L__BB1_8;
	add.u64 	%rd5, %SP, 0;
	add.u64 	%rd6, %SPL, 0;
	ld.global.f32 	%f10, [blockSums];
	cvt.f64.f32 	%fd1, %f10;
	ld.global.f32 	%f11, [blockSums+4];
	cvt.f64.f32 	%fd2, %f11;
	ld.global.f32 	%f12, [blockSums+8];
	cvt.f64.f32 	%fd3, %f12;
	ld.global.f32 	%f13, [blockSums+12];
	cvt.f64.f32 	%fd4, %f13;
	ld.shared.v4.f32 	{%f14, %f15, %f16, %f17}, [scanArray];
	cvt.f64.f32 	%fd5, %f14;
	cvt.f64.f32 	%fd6, %f15;
	cvt.f64.f32 	%fd7, %f16;
	cvt.f64.f32 	%fd8, %f17;
	st.local.v2.f64 	[%rd6], {%fd1, %fd2};
	st.local.v2.f64 	[%rd6+16], {%fd3, %fd4};
	st.local.v2.f64 	[%rd6+32], {%fd5, %fd6};
	st.local.v2.f64 	[%rd6+48], {%fd7, %fd8};
	mov.u64 	%rd7, $str$2;
	cvta.global.u64 	%rd8, %rd7;
	{ // callseq 2, 0
	.param .b64 param0;
	st.param.b64 	[param0], %rd8;
	.param .b64 param1;
	st.param.b64 	[param1], %rd5;
	.param .b32 retval0;
	call.uni (retval0), 
	vprintf, 
	(
	param0, 
	param1
	);
	ld.param.b32 	%r7, [retval0];
	} // callseq 2
$L__BB1_8:
	cvta.to.global.u64 	%rd9, %rd2;
	ld.global.f32 	%f18, [%rd1];
	shl.b32 	%r9, %r1, 2;
	add.s32 	%r10, %r9, %r2;
	mul.wide.u32 	%rd10, %r10, 4;
	add.s64 	%rd11, %rd9, %rd10;
	ld.global.f32 	%f19, [%rd11];
	add.f32 	%f20, %f18, %f19;
	st.global.f32 	[%rd11], %f20;
	ret;

}


// ===== COMPILED SASS (sm_100) =====

	.target	sm_100

	.elftype	@"ET_EXEC"


//--------------------- .note.nv.tkinfo           --------------------------
	.section	.note.nv.tkinfo,"",@"SHT_NOTE"
	.sectionflags	@"SHF_NOTE_NV_TKINFO"
	.tkinfo
        /*0018*/ 	.word	0x00000002
        /*0030*/ 	.string	""
        /*0030*/ 	.string	"ptxas"
        /*0030*/ 	.string	"Cuda compilation tools, release 13.0, V13.0.88"
        /*0030*/ 	.string	"Build cuda_13.0.r13.0/compiler.36424714_0"
        /*0030*/ 	.string	"-arch sm_100 -m 64 "



//--------------------- .note.nv.cuinfo           --------------------------
	.section	.note.nv.cuinfo,"",@"SHT_NOTE"
	.sectionflags	@"SHF_NOTE_NV_CUINFO"
        /*0018*/ 	.short	0x0002
        /*001a*/ 	.short	0x0064
        /*001c*/ 	.short	0x0082
	.zero		2


//--------------------- .nv.info                  --------------------------
	.section	.nv.info,"",@"SHT_CUDA_INFO"
	.align	4


	//----- nvinfo : EIATTR_REGCOUNT
	.align		4
        /*0000*/ 	.byte	0x04, 0x2f
        /*0002*/ 	.short	(.L_5 - .L_4)
	.align		4
.L_4:
        /*0004*/ 	.word	index@(_Z13prescanKernelPfS_i)
        /*0008*/ 	.word	0x0000001a


	//----- nvinfo : EIATTR_FRAME_SIZE
	.align		4
.L_5:
        /*000c*/ 	.byte	0x04, 0x11
        /*000e*/ 	.short	(.L_7 - .L_6)
	.align		4
.L_6:
        /*0010*/ 	.word	index@(_Z13prescanKernelPfS_i)
        /*0014*/ 	.word	0x00000028


	//----- nvinfo : EIATTR_REGCOUNT
	.align		4
.L_7:
        /*0018*/ 	.byte	0x04, 0x2f
        /*001a*/ 	.short	(.L_9 - .L_8)
	.align		4
.L_8:
        /*001c*/ 	.word	index@(_Z15blockScanKernelPf)
        /*0020*/ 	.word	0x0000001c


	//----- nvinfo : EIATTR_FRAME_SIZE
	.align		4
.L_9:
        /*0024*/ 	.byte	0x04, 0x11
        /*0026*/ 	.short	(.L_11 - .L_10)
	.align		4
.L_10:
        /*0028*/ 	.word	index@(_Z15blockScanKernelPf)
        /*002c*/ 	.word	0x00000040


	//----- nvinfo : EIATTR_MIN_STACK_SIZE
	.align		4
.L_11:
        /*0030*/ 	.byte	0x04, 0x12
        /*0032*/ 	.short	(.L_13 - .L_12)
	.align		4
.L_12:
        /*0034*/ 	.word	index@(_Z15blockScanKernelPf)
        /*0038*/ 	.word	0x00000040


	//----- nvinfo : EIATTR_MIN_STACK_SIZE
	.align		4
.L_13:
        /*003c*/ 	.byte	0x04, 0x12
        /*003e*/ 	.short	(.L_15 - .L_14)
	.align		4
.L_14:
        /*0040*/ 	.word	index@(_Z13prescanKernelPfS_i)
        /*0044*/ 	.word	0x00000028
.L_15:


//--------------------- .nv.compat                --------------------------
	.section	.nv.compat,"",@"SHT_CUDA_COMPAT_INFO"
	.align	4
        /*0000*/ 	.byte	0x02, 0x09, 0x00, 0x00, 0x02, 0x02, 0x01, 0x00, 0x02, 0x05, 0x05, 0x00, 0x03, 0x07, 0x01, 0x01
        /*0010*/ 	.byte	0x02, 0x03, 0x00, 0x00, 0x02, 0x06, 0x01, 0x00, 0x04, 0x0b, 0x08, 0x00, 0x09, 0x00, 0x00, 0x00
        /*0020*/ 	.byte	0x00, 0x00, 0x00, 0x00


//--------------------- .nv.info._Z15blockScanKernelPf --------------------------
	.section	.nv.info._Z15blockScanKernelPf,"",@"SHT_CUDA_INFO"
	.sectionflags	@""
	.align	4


	//----- nvinfo : EIATTR_CUDA_API_VERSION
	.align		4
        /*0000*/ 	.byte	0x04, 0x37
        /*0002*/ 	.short	(.L_17 - .L_16)
.L_16:
        /*0004*/ 	.word	0x00000082


	//----- nvinfo : EIATTR_KPARAM_INFO
	.align		4
.L_17:
        /*0008*/ 	.byte	0x04, 0x17
        /*000a*/ 	.short	(.L_19 - .L_18)
.L_18:
        /*000c*/ 	.word	0x00000000
        /*0010*/ 	.short	0x0000
        /*0012*/ 	.short	0x0000
        /*0014*/ 	.byte	0x00, 0xf5, 0x21, 0x00


	//----- nvinfo : EIATTR_SPARSE_MMA_MASK
	.align		4
.L_19:
        /*0018*/ 	.byte	0x03, 0x50
        /*001a*/ 	.short	0x0000


	//----- nvinfo : EIATTR_MAXREG_COUNT
	.align		4
        /*001c*/ 	.byte	0x03, 0x1b
        /*001e*/ 	.short	0x00ff


	//----- nvinfo : EIATTR_NUM_BARRIERS
	.align		4
        /*0020*/ 	.byte	0x02, 0x4c
        /*0022*/ 	.byte	0x01
	.zero		1


	//----- nvinfo : EIATTR_EXTERNS
	.align		4
        /*0024*/ 	.byte	0x04, 0x0f
        /*0026*/ 	.short	(.L_21 - .L_20)


	//   ....[0]....
	.align		4
.L_20:
        /*0028*/ 	.word	index@(vprintf)


	//----- nvinfo : EIATTR_MERCURY_ISA_VERSION
	.align		4
.L_21:
        /*002c*/ 	.byte	0x03, 0x5f
        /*002e*/ 	.short	0x0101


	//----- nvinfo : EIATTR_VRC_CTA_INIT_COUNT
	.align		4
        /*0030*/ 	.byte	0x02, 0x4a
	.zero		1
	.zero		1


	//----- nvinfo : EIATTR_SYSCALL_OFFSETS
	.align		4
        /*0034*/ 	.byte	0x04, 0x46
        /*0036*/ 	.short	(.L_23 - .L_22)


	//   ....[0]....
.L_22:
        /*0038*/ 	.word	0x000003e0


	//----- nvinfo : EIATTR_EXIT_INSTR_OFFSETS
	.align		4
.L_23:
        /*003c*/ 	.byte	0x04, 0x1c
        /*003e*/ 	.short	(.L_25 - .L_24)


	//   ....[0]....
.L_24:
        /*0040*/ 	.word	0x00000470


	//----- nvinfo : EIATTR_CRS_STACK_SIZE
	.align		4
.L_25:
        /*0044*/ 	.byte	0x04, 0x1e
        /*0046*/ 	.short	(.L_27 - .L_26)
.L_26:
        /*0048*/ 	.word	0x00000000


	//----- nvinfo : EIATTR_CBANK_PARAM_SIZE
	.align		4
.L_27:
        /*004c*/ 	.byte	0x03, 0x19
        /*004e*/ 	.short	0x0008


	//----- nvinfo : EIATTR_PARAM_CBANK
	.align		4
        /*0050*/ 	.byte	0x04, 0x0a
        /*0052*/ 	.short	(.L_29 - .L_28)
	.align		4
.L_28:
        /*0054*/ 	.word	index@(.nv.constant0._Z15blockScanKernelPf)
        /*0058*/ 	.short	0x0380
        /*005a*/ 	.short	0x0008


	//----- nvinfo : EIATTR_SW_WAR
	.align		4
.L_29:
        /*005c*/ 	.byte	0x04, 0x36
        /*005e*/ 	.short	(.L_31 - .L_30)
.L_30:
        /*0060*/ 	.word	0x00000008
.L_31:


//--------------------- .nv.info._Z13prescanKernelPfS_i --------------------------
	.section	.nv.info._Z13prescanKernelPfS_i,"",@"SHT_CUDA_INFO"
	.sectionflags	@""
	.align	4


	//----- nvinfo : EIATTR_CUDA_API_VERSION
	.align		4
        /*0000*/ 	.byte	0x04, 0x37
        /*0002*/ 	.short	(.L_33 - .L_32)
.L_32:
        /*0004*/ 	.word	0x00000082


	//----- nvinfo : EIATTR_KPARAM_INFO
	.align		4
.L_33:
        /*0008*/ 	.byte	0x04, 0x17
        /*000a*/ 	.short	(.L_35 - .L_34)
.L_34:
        /*000c*/ 	.word	0x00000000
        /*0010*/ 	.short	0x0002
        /*0012*/ 	.short	0x0010
        /*0014*/ 	.byte	0x00, 0xf0, 0x11, 0x00


	//----- nvinfo : EIATTR_KPARAM_INFO
	.align		4
.L_35:
        /*0018*/ 	.byte	0x04, 0x17
        /*001a*/ 	.short	(.L_37 - .L_36)
.L_36:
        /*001c*/ 	.word	0x00000000
        /*0020*/ 	.short	0x0001
        /*0022*/ 	.short	0x0008
        /*0024*/ 	.byte	0x00, 0xf5, 0x21, 0x00


	//----- nvinfo : EIATTR_KPARAM_INFO
	.align		4
.L_37:
        /*0028*/ 	.byte	0x04, 0x17
        /*002a*/ 	.short	(.L_39 - .L_38)
.L_38:
        /*002c*/ 	.word	0x00000000
        /*0030*/ 	.short	0x0000
        /*0032*/ 	.short	0x0000
        /*0034*/ 	.byte	0x00, 0xf5, 0x21, 0x00


	//----- nvinfo : EIATTR_SPARSE_MMA_MASK
	.align		4
.L_39:
        /*0038*/ 	.byte	0x03, 0x50
        /*003a*/ 	.short	0x0000


	//----- nvinfo : EIATTR_MAXREG_COUNT
	.align		4
        /*003c*/ 	.byte	0x03, 0x1b
        /*003e*/ 	.short	0x00ff


	//----- nvinfo : EIATTR_NUM_BARRIERS
	.align		4
        /*0040*/ 	.byte	0x02, 0x4c
        /*0042*/ 	.byte	0x01
	.zero		1


	//----- nvinfo : EIATTR_EXTERNS
	.align		4
        /*0044*/ 	.byte	0x04, 0x0f
        /*0046*/ 	.short	(.L_41 - .L_40)


	//   ....[0]....
	.align		4
.L_40:
        /*0048*/ 	.word	index@(vprintf)


	//----- nvinfo : EIATTR_MERCURY_ISA_VERSION
	.align		4
.L_41:
        /*004c*/ 	.byte	0x03, 0x5f
        /*004e*/ 	.short	0x0101


	//----- nvinfo : EIATTR_VRC_CTA_INIT_COUNT
	.align		4
        /*0050*/ 	.byte	0x02, 0x4a
	.zero		1
	.zero		1


	//----- nvinfo : EIATTR_SYSCALL_OFFSETS
	.align		4
        /*0054*/ 	.byte	0x04, 0x46
        /*0056*/ 	.short	(.L_43 - .L_42)


	//   ....[0]....
.L_42:
        /*0058*/ 	.word	0x000002b0


	//   ....[1]....
        /*005c*/ 	.word	0x00000650


	//----- nvinfo : EIATTR_EXIT_INSTR_OFFSETS
	.align		4
.L_43:
        /*0060*/ 	.byte	0x04, 0x1c
        /*0062*/ 	.short	(.L_45 - .L_44)


	//   ....[0]....
.L_44:
        /*0064*/ 	.word	0x00000740


	//----- nvinfo : EIATTR_CRS_STACK_SIZE
	.align		4
.L_45:
        /*0068*/ 	.byte	0x04, 0x1e
        /*006a*/ 	.short	(.L_47 - .L_46)
.L_46:
        /*006c*/ 	.word	0x00000000


	//----- nvinfo : EIATTR_CBANK_PARAM_SIZE
	.align		4
.L_47:
        /*0070*/ 	.byte	0x03, 0x19
        /*0072*/ 	.short	0x0014


	//----- nvinfo : EIATTR_PARAM_CBANK
	.align		4
        /*0074*/ 	.byte	0x04, 0x0a
        /*0076*/ 	.short	(.L_49 - .L_48)
	.align		4
.L_48:
        /*0078*/ 	.word	index@(.nv.constant0._Z13prescanKernelPfS_i)
        /*007c*/ 	.short	0x0380
        /*007e*/ 	.short	0x0014


	//----- nvinfo : EIATTR_SW_WAR
	.align		4
.L_49:
        /*0080*/ 	.byte	0x04, 0x36
        /*0082*/ 	.short	(.L_51 - .L_50)
.L_50:
        /*0084*/ 	.word	0x00000008
.L_51:


//--------------------- .nv.callgraph             --------------------------
	.section	.nv.callgraph,"",@"SHT_CUDA_CALLGRAPH"
	.align	4
	.sectionentsize	8
	.align		4
        /*0000*/ 	.word	0x00000000
	.align		4
        /*0004*/ 	.word	0xffffffff
	.align		4
        /*0008*/ 	.word	index@(_Z15blockScanKernelPf)
	.align		4
        /*000c*/ 	.word	index@(vprintf)
	.align		4
        /*0010*/ 	.word	index@(_Z13prescanKernelPfS_i)
	.align		4
        /*0014*/ 	.word	index@(vprintf)
	.align		4
        /*0018*/ 	.word	0x00000000
	.align		4
        /*001c*/ 	.word	0xfffffffe
	.align		4
        /*0020*/ 	.word	0x00000000
	.align		4
        /*0024*/ 	.word	0xfffffffd
	.align		4
        /*0028*/ 	.word	0x00000000
	.align		4
        /*002c*/ 	.word	0xfffffffc


//--------------------- .nv.constant4             --------------------------
	.section	.nv.constant4,"a",@progbits
	.align	8
	.align		8
.nv.constant4:
        /*0000*/ 	.dword	vprintf
	.align		8
        /*0008*/ 	.dword	blockSums
	.align		8
        /*0010*/ 	.dword	$str
	.align		8
        /*0018*/ 	.dword	$str$1
	.align		8
        /*0020*/ 	.dword	$str$2


//--------------------- .text._Z15blockScanKernelPf --------------------------
	.section	.text._Z15blockScanKernelPf,"ax",@progbits
	.align	128
        .global         _Z15blockScanKernelPf
        .type           _Z15blockScanKernelPf,@function
        .size           _Z15blockScanKernelPf,(.L_x_8 - _Z15blockScanKernelPf)
        .other          _Z15blockScanKernelPf,@"STO_CUDA_ENTRY STV_DEFAULT"
_Z15blockScanKernelPf:
.text._Z15blockScanKernelPf:
[----:B------:R-:W0:Y:S01]  /*0000*/  LDC R1, c[0x0][0x37c] ;  /* 0x0000df00ff017b82 */ /* 0x000e220000000800 */
[----:B------:R-:W1:Y:S07]  /*0010*/  S2R R2, SR_TID.X ;  /* 0x0000000000027919 */ /* 0x000e6e0000002100 */
[----:B------:R-:W2:Y:S01]  /*0020*/  LDC.64 R18, c[0x4][0x8] ;  /* 0x01000200ff127b82 */ /* 0x000ea20000000a00 */
[----:B------:R-:W3:Y:S01]  /*0030*/  LDCU.64 UR36, c[0x0][0x358] ;  /* 0x00006b00ff2477ac */ /* 0x000ee20008000a00 */
[----:B------:R-:W-:Y:S01]  /*0040*/  IMAD.MOV.U32 R0, RZ, RZ, RZ ;  /* 0x000000ffff007224 */ /* 0x000fe200078e00ff */
[----:B------:R-:W1:Y:S01]  /*0050*/  S2R R16, SR_CTAID.X ;  /* 0x0000000000107919 */ /* 0x000e620000002500 */
[----:B0-----:R-:W-:Y:S01]  /*0060*/  VIADD R1, R1, 0xffffffc0 ;  /* 0xffffffc001017836 */ /* 0x001fe20000000000 */
[C---:B-1----:R-:W-:Y:S01]  /*0070*/  LOP3.LUT P0, RZ, R16.reuse, R2, RZ, 0xfc, !PT ;  /* 0x0000000210ff7212 */ /* 0x042fe2000780fcff */
[----:B--2---:R-:W-:-:S12]  /*0080*/  IMAD.WIDE.U32 R18, R16, 0x4, R18 ;  /* 0x0000000410127825 */ /* 0x004fd800078e0012 */
[----:B---3--:R-:W2:Y:S01]  /*0090*/  @P0 LDG.E R0, desc[UR36][R18.64] ;  /* 0x0000002412000981 */ /* 0x008ea2000c1e1900 */
[----:B------:R-:W0:Y:S01]  /*00a0*/  S2UR UR38, SR_CgaCtaId ;  /* 0x00000000002679c3 */ /* 0x000e220000008800 */
[----:B------:R-:W-:Y:S01]  /*00b0*/  UMOV UR4, 0x400 ;  /* 0x0000040000047882 */ /* 0x000fe20000000000 */
[C---:B------:R-:W-:Y:S01]  /*00c0*/  ISETP.NE.AND P0, PT, R2.reuse, RZ, PT ;  /* 0x000000ff0200720c */ /* 0x040fe20003f05270 */
[----:B------:R-:W1:Y:S01]  /*00d0*/  LDCU UR5, c[0x0][0x2fc] ;  /* 0x00005f80ff0577ac */ /* 0x000e620008000800 */
[----:B------:R-:W-:Y:S01]  /*00e0*/  BSSY.RECONVERGENT B6, `(.L_x_0) ;  /* 0x0000031000067945 */ /* 0x000fe20003800200 */
[----:B0-----:R-:W-:Y:S01]  /*00f0*/  ULEA UR38, UR38, UR4, 0x18 ;  /* 0x0000000426267291 */ /* 0x001fe2000f8ec0ff */
[----:B------:R-:W0:Y:S05]  /*0100*/  LDCU UR4, c[0x0][0x2f8] ;  /* 0x00005f00ff0477ac */ /* 0x000e2a0008000800 */
[----:B------:R-:W-:-:S05]  /*0110*/  LEA R3, R2, UR38, 0x2 ;  /* 0x0000002602037c11 */ /* 0x000fca000f8e10ff */
[----:B--2---:R0:W-:Y:S01]  /*0120*/  STS [R3], R0 ;  /* 0x0000000003007388 */ /* 0x0041e20000000800 */
[----:B------:R-:W-:Y:S08]  /*0130*/  BAR.SYNC.DEFER_BLOCKING 0x0 ;  /* 0x0000000000007b1d */ /* 0x000ff00000010000 */
[----:B------:R-:W-:Y:S01]  /*0140*/  BAR.SYNC.DEFER_BLOCKING 0x0 ;  /* 0x0000000000007b1d */ /* 0x000fe20000010000 */
[----:B0-----:R-:W-:-:S04]  /*0150*/  IADD3 R3, P1, PT, R1, UR4, RZ ;  /* 0x0000000401037c10 */ /* 0x001fc8000ff3e0ff */
[----:B-1----:R-:W-:Y:S01]  /*0160*/  IADD3.X R0, PT, PT, RZ, UR5, RZ, P1, !PT ;  /* 0x00000005ff007c10 */ /* 0x002fe20008ffe4ff */
[----:B------:R-:W-:Y:S04]  /*0170*/  @!P0 LDS R4, [UR38+0x4] ;  /* 0x00000426ff048984 */ /* 0x000fe80008000800 */
[----:B------:R-:W0:Y:S02]  /*0180*/  @!P0 LDS R5, [UR38+0x8] ;  /* 0x00000826ff058984 */ /* 0x000e240008000800 */
[----:B0-----:R-:W-:-:S05]  /*0190*/  @!P0 FADD R4, R4, R5 ;  /* 0x0000000504048221 */ /* 0x001fca0000000000 */
[----:B------:R-:W-:Y:S01]  /*01a0*/  @!P0 STS [UR38+0x8], R4 ;  /* 0x00000804ff008988 */ /* 0x000fe20008000826 */
[----:B------:R-:W-:Y:S08]  /*01b0*/  BAR.SYNC.DEFER_BLOCKING 0x0 ;  /* 0x0000000000007b1d */ /* 0x000ff00000010000 */
[----:B------:R-:W-:Y:S08]  /*01c0*/  BAR.SYNC.DEFER_BLOCKING 0x0 ;  /* 0x0000000000007b1d */ /* 0x000ff00000010000 */
[----:B------:R-:W-:Y:S06]  /*01d0*/  BAR.SYNC.DEFER_BLOCKING 0x0 ;  /* 0x0000000000007b1d */ /* 0x000fec0000010000 */
[----:B------:R-:W0:Y:S02]  /*01e0*/  @!P0 LDS.64 R6, [UR38+0x8] ;  /* 0x00000826ff068984 */ /* 0x000e240008000a00 */
[----:B0-----:R-:W-:-:S05]  /*01f0*/  @!P0 FADD R6, R6, R7 ;  /* 0x0000000706068221 */ /* 0x001fca0000000000 */
[----:B------:R0:W-:Y:S01]  /*0200*/  @!P0 STS [UR38+0xc], R6 ;  /* 0x00000c06ff008988 */ /* 0x0001e20008000826 */
[----:B------:R-:W-:Y:S01]  /*0210*/  BAR.SYNC.DEFER_BLOCKING 0x0 ;  /* 0x0000000000007b1d */ /* 0x000fe20000010000 */
[----:B------:R-:W-:-:S13]  /*0220*/  ISETP.NE.AND P0, PT, R2, 0x3, PT ;  /* 0x000000030200780c */ /* 0x000fda0003f05270 */
[----:B0-----:R-:W-:Y:S05]  /*0230*/  @P0 BRA `(.L_x_1) ;  /* 0x00000000006c0947 */ /* 0x001fea0003800000 */
[----:B------:R-:W0:Y:S01]  /*0240*/  LDC.64 R24, c[0x4][0x8] ;  /* 0x01000200ff187b82 */ /* 0x000e220000000a00 */
[----:B------:R-:W1:Y:S01]  /*0250*/  LDS.128 R20, [UR38] ;  /* 0x00000026ff147984 */ /* 0x000e620008000c00 */
[----:B------:R-:W-:Y:S01]  /*0260*/  MOV R17, 0x0 ;  /* 0x0000000000117802 */ /* 0x000fe20000000f00 */
[----:B------:R-:W2:Y:S02]  /*0270*/  LDCU.64 UR4, c[0x4][0x20] ;  /* 0x01000400ff0477ac */ /* 0x000ea40008000a00 */
[----:B0-----:R-:W3:Y:S04]  /*0280*/  LDG.E R8, desc[UR36][R24.64+0x8] ;  /* 0x0000082418087981 */ /* 0x001ee8000c1e1900 */
[----:B------:R-:W4:Y:S04]  /*0290*/  LDG.E R10, desc[UR36][R24.64+0xc] ;  /* 0x00000c24180a7981 */ /* 0x000f28000c1e1900 */
[----:B------:R-:W5:Y:S04]  /*02a0*/  LDG.E R4, desc[UR36][R24.64] ;  /* 0x0000002418047981 */ /* 0x000f68000c1e1900 */
[----:B------:R0:W2:Y:S01]  /*02b0*/  LDG.E R6, desc[UR36][R24.64+0x4] ;  /* 0x0000042418067981 */ /* 0x0000a2000c1e1900 */
[----:B-1----:R-:W-:Y:S08]  /*02c0*/  F2F.F64.F32 R12, R20 ;  /* 0x00000014000c7310 */ /* 0x002ff00000201800 */
[----:B------:R-:W1:Y:S08]  /*02d0*/  F2F.F64.F32 R14, R21 ;  /* 0x00000015000e7310 */ /* 0x000e700000201800 */
[----:B------:R-:W-:Y:S08]  /*02e0*/  F2F.F64.F32 R20, R22 ;  /* 0x0000001600147310 */ /* 0x000ff00000201800 */
[----:B------:R-:W0:Y:S01]  /*02f0*/  F2F.F64.F32 R22, R23 ;  /* 0x0000001700167310 */ /* 0x000e220000201800 */
[----:B-1----:R-:W-:Y:S01]  /*0300*/  STL.128 [R1+0x20], R12 ;  /* 0x0000200c01007387 */ /* 0x002fe20000100c00 */
[----:B0-----:R0:W1:Y:S03]  /*0310*/  LDC.64 R24, c[0x4][R17] ;  /* 0x0100000011187b82 */ /* 0x0010660000000a00 */
[----:B------:R-:W-:Y:S03]  /*0320*/  STL.128 [R1+0x30], R20 ;  /* 0x0000301401007387 */ /* 0x000fe60000100c00 */
[----:B---3--:R-:W-:Y:S08]  /*0330*/  F2F.F64.F32 R8, R8 ;  /* 0x0000000800087310 */ /* 0x008ff00000201800 */
[----:B----4-:R-:W3:Y:S08]  /*0340*/  F2F.F64.F32 R10, R10 ;  /* 0x0000000a000a7310 */ /* 0x010ef00000201800 */
[----:B-----5:R-:W-:Y:S01]  /*0350*/  F2F.F64.F32 R4, R4 ;  /* 0x0000000400047310 */ /* 0x020fe20000201800 */
[----:B---3--:R-:W-:Y:S07]  /*0360*/  STL.128 [R1+0x10], R8 ;  /* 0x0000100801007387 */ /* 0x008fee0000100c00 */
[----:B--2---:R-:W2:Y:S02]  /*0370*/  F2F.F64.F32 R6, R6 ;  /* 0x0000000600067310 */ /* 0x004ea40000201800 */
[----:B--2---:R2:W-:Y:S02]  /*0380*/  STL.128 [R1], R4 ;  /* 0x0000000401007387 */ /* 0x0045e40000100c00 */
[----:B--2---:R-:W-:Y:S01]  /*0390*/  IMAD.U32 R4, RZ, RZ, UR4 ;  /* 0x00000004ff047e24 */ /* 0x004fe2000f8e00ff */
[----:B------:R-:W-:Y:S01]  /*03a0*/  MOV R5, UR5 ;  /* 0x0000000500057c02 */ /* 0x000fe20008000f00 */
[----:B------:R-:W-:Y:S01]  /*03b0*/  IMAD.MOV.U32 R6, RZ, RZ, R3 ;  /* 0x000000ffff067224 */ /* 0x000fe200078e0003 */
[----:B01----:R-:W-:-:S07]  /*03c0*/  MOV R7, R0 ;  /* 0x0000000000077202 */ /* 0x003fce0000000f00 */
[----:B------:R-:W-:-:S07]  /*03d0*/  LEPC R20, `(.L_x_1) ;  /* 0x000000001014794e */ /* 0x000fce0000000000 */
[----:B------:R-:W-:Y:S05]  /*03e0*/  CALL.ABS.NOINC R24 ;  /* 0x0000000018007343 */ /* 0x000fea0003c00000 */
.L_x_1:
[----:B------:R-:W-:Y:S05]  /*03f0*/  BSYNC.RECONVERGENT B6 ;  /* 0x0000000000067941 */ /* 0x000fea0003800200 */
.L_x_0:
[----:B------:R-:W0:Y:S01]  /*0400*/  LDC.64 R4, c[0x0][0x380] ;  /* 0x0000e000ff047b82 */ /* 0x000e220000000a00 */
[----:B------:R-:W-:Y:S01]  /*0410*/  IMAD R3, R16, 0x4, R2 ;  /* 0x0000000410037824 */ /* 0x000fe200078e0202 */
[----:B------:R-:W2:Y:S03]  /*0420*/  LDG.E R18, desc[UR36][R18.64] ;  /* 0x0000002412127981 */ /* 0x000ea6000c1e1900 */
[----:B0-----:R-:W-:-:S05]  /*0430*/  IMAD.WIDE.U32 R2, R3, 0x4, R4 ;  /* 0x0000000403027825 */ /* 0x001fca00078e0004 */
[----:B------:R-:W2:Y:S02]  /*0440*/  LDG.E R5, desc[UR36][R2.64] ;  /* 0x0000002402057981 */ /* 0x000ea4000c1e1900 */
[----:B--2---:R-:W-:-:S05]  /*0450*/  FADD R5, R18, R5 ;  /* 0x0000000512057221 */ /* 0x004fca0000000000 */
[----:B------:R-:W-:Y:S01]  /*0460*/  STG.E desc[UR36][R2.64], R5 ;  /* 0x0000000502007986 */ /* 0x000fe2000c101924 */
[----:B------:R-:W-:Y:S05]  /*0470*/  EXIT ;  /* 0x000000000000794d */ /* 0x000fea0003800000 */
.L_x_2:
[----:B------:R-:W-:-:S00]  /*0480*/  BRA `(.L_x_2) ;  /* 0xfffffffc00fc7947 */ /* 0x000fc0000383ffff */
[----:B------:R-:W-:-:S00]  /*0490*/  NOP ;  /* 0x0000000000007918 */ /* 0x000fc00000000000 */
        /* <DEDUP_REMOVED lines=14> */
.L_x_8:


//--------------------- .text._Z13prescanKernelPfS_i --------------------------
	.section	.text._Z13prescanKernelPfS_i,"ax",@progbits
	.align	128
        .global         _Z13prescanKernelPfS_i
        .type           _Z13prescanKernelPfS_i,@function
        .size           _Z13prescanKernelPfS_i,(.L_x_9 - _Z13prescanKernelPfS_i)
        .other          _Z13prescanKernelPfS_i,@"STO_CUDA_ENTRY STV_DEFAULT"
_Z13prescanKernelPfS_i:
.text._Z13prescanKernelPfS_i:
[----:B------:R-:W0:Y:S01]  /*0000*/  LDC R1, c[0x0][0x37c] ;  /* 0x0000df00ff017b82 */ /* 0x000e220000000800 */
[----:B------:R-:W1:Y:S01]  /*0010*/  S2R R19, SR_TID.X ;  /* 0x0000000000137919 */ /* 0x000e620000002100 */
[----:B------:R-:W2:Y:S01]  /*0020*/  LDCU.64 UR36, c[0x0][0x358] ;  /* 0x00006b00ff2477ac */ /* 0x000ea20008000a00 */
[----:B------:R-:W-:Y:S01]  /*0030*/  IMAD.MOV.U32 R3, RZ, RZ, RZ ;  /* 0x000000ffff037224 */ /* 0x000fe200078e00ff */
[----:B------:R-:W1:Y:S01]  /*0040*/  S2R R2, SR_CTAID.X ;  /* 0x0000000000027919 */ /* 0x000e620000002500 */
[----:B0-----:R-:W-:Y:S01]  /*0050*/  VIADD R1, R1, 0xffffffd8 ;  /* 0xffffffd801017836 */ /* 0x001fe20000000000 */
[----:B-1----:R-:W-:-:S13]  /*0060*/  LOP3.LUT P0, RZ, R2, R19, RZ, 0xfc, !PT ;  /* 0x0000001302ff7212 */ /* 0x002fda000780fcff */
[----:B------:R-:W0:Y:S01]  /*0070*/  @P0 LDC.64 R4, c[0x0][0x388] ;  /* 0x0000e200ff040b82 */ /* 0x000e220000000a00 */
[----:B------:R-:W-:-:S05]  /*0080*/  @P0 IMAD R0, R2, 0x4, R19 ;  /* 0x0000000402000824 */ /* 0x000fca00078e0213 */
[----:B------:R-:W-:-:S05]  /*0090*/  @P0 IADD3 R7, PT, PT, R0, -0x1, RZ ;  /* 0xffffffff00070810 */ /* 0x000fca0007ffe0ff */
[----:B0-----:R-:W-:-:S05]  /*00a0*/  @P0 IMAD.WIDE.U32 R4, R7, 0x4, R4 ;  /* 0x0000000407040825 */ /* 0x001fca00078e0004 */
[----:B--2---:R-:W2:Y:S01]  /*00b0*/  @P0 LDG.E R3, desc[UR36][R4.64] ;  /* 0x0000002404030981 */ /* 0x004ea2000c1e1900 */
[----:B------:R-:W0:Y:S01]  /*00c0*/  S2UR UR38, SR_CgaCtaId ;  /* 0x00000000002679c3 */ /* 0x000e220000008800 */
[----:B------:R-:W-:Y:S01]  /*00d0*/  UMOV UR4, 0x400 ;  /* 0x0000040000047882 */ /* 0x000fe20000000000 */
[----:B------:R-:W1:Y:S01]  /*00e0*/  LDCU UR5, c[0x0][0x2fc] ;  /* 0x00005f80ff0577ac */ /* 0x000e620008000800 */
[C---:B------:R-:W-:Y:S01]  /*00f0*/  ISETP.NE.AND P0, PT, R19.reuse, 0x3, PT ;  /* 0x000000031300780c */ /* 0x040fe20003f05270 */
[----:B------:R-:W-:Y:S01]  /*0100*/  BSSY.RECONVERGENT B6, `(.L_x_3) ;  /* 0x000001c000067945 */ /* 0x000fe20003800200 */
[----:B0-----:R-:W-:Y:S01]  /*0110*/  ULEA UR38, UR38, UR4, 0x18 ;  /* 0x0000000426267291 */ /* 0x001fe2000f8ec0ff */
[----:B------:R-:W0:Y:S05]  /*0120*/  LDCU UR4, c[0x0][0x2f8] ;  /* 0x00005f00ff0477ac */ /* 0x000e2a0008000800 */
[----:B------:R-:W-:-:S02]  /*0130*/  LEA R18, R19, UR38, 0x2 ;  /* 0x0000002613127c11 */ /* 0x000fc4000f8e10ff */
[----:B0-----:R-:W-:-:S05]  /*0140*/  IADD3 R16, P1, PT, R1, UR4, RZ ;  /* 0x0000000401107c10 */ /* 0x001fca000ff3e0ff */
[----:B-1----:R-:W-:Y:S01]  /*0150*/  IMAD.X R17, RZ, RZ, UR5, P1 ;  /* 0x00000005ff117e24 */ /* 0x002fe200088e06ff */
[----:B--2---:R0:W-:Y:S01]  /*0160*/  STS [R18], R3 ;  /* 0x0000000312007388 */ /* 0x0041e20000000800 */
[----:B------:R-:W-:Y:S06]  /*0170*/  BAR.SYNC.DEFER_BLOCKING 0x0 ;  /* 0x0000000000007b1d */ /* 0x000fec0000010000 */
[----:B------:R-:W-:Y:S05]  /*0180*/  @P0 BRA `(.L_x_4) ;  /* 0x00000000004c0947 */ /* 0x000fea0003800000 */
[----:B------:R-:W1:Y:S01]  /*0190*/  LDS.128 R4, [UR38] ;  /* 0x00000026ff047984 */ /* 0x000e620008000c00 */
[----:B------:R-:W-:Y:S01]  /*01a0*/  MOV R0, 0x0 ;  /* 0x0000000000007802 */ /* 0x000fe20000000f00 */
[----:B------:R-:W2:Y:S02]  /*01b0*/  LDCU.64 UR4, c[0x4][0x10] ;  /* 0x01000200ff0477ac */ /* 0x000ea40008000a00 */
[----:B------:R3:W-:Y:S01]  /*01c0*/  STL [R1], R2 ;  /* 0x0000000201007387 */ /* 0x0007e20000100800 */
[----:B------:R3:W4:Y:S01]  /*01d0*/  LDC.64 R22, c[0x4][R0] ;  /* 0x0100000000167b82 */ /* 0x0007220000000a00 */
[----:B-1----:R2:W1:Y:S08]  /*01e0*/  F2F.F64.F32 R8, R4 ;  /* 0x0000000400087310 */ /* 0x0024700000201800 */
[----:B------:R5:W0:Y:S01]  /*01f0*/  F2F.F64.F32 R10, R5 ;  /* 0x00000005000a7310 */ /* 0x000a220000201800 */
[----:B--2---:R-:W-:Y:S01]  /*0200*/  MOV R4, UR4 ;  /* 0x0000000400047c02 */ /* 0x004fe20008000f00 */
[----:B-1----:R3:W-:Y:S06]  /*0210*/  STL.64 [R1+0x8], R8 ;  /* 0x0000080801007387 */ /* 0x0027ec0000100a00 */
[----:B------:R1:W2:Y:S01]  /*0220*/  F2F.F64.F32 R12, R6 ;  /* 0x00000006000c7310 */ /* 0x0002a20000201800 */
[----:B-----5:R-:W-:Y:S01]  /*0230*/  IMAD.U32 R5, RZ, RZ, UR5 ;  /* 0x00000005ff057e24 */ /* 0x020fe2000f8e00ff */
[----:B0-----:R3:W-:Y:S06]  /*0240*/  STL.64 [R1+0x10], R10 ;  /* 0x0000100a01007387 */ /* 0x0017ec0000100a00 */
[----:B------:R0:W5:Y:S01]  /*0250*/  F2F.F64.F32 R14, R7 ;  /* 0x00000007000e7310 */ /* 0x0001620000201800 */
[----:B-1----:R-:W-:Y:S01]  /*0260*/  IMAD.MOV.U32 R6, RZ, RZ, R16 ;  /* 0x000000ffff067224 */ /* 0x002fe200078e0010 */
[----:B--2---:R3:W-:Y:S01]  /*0270*/  STL.64 [R1+0x18], R12 ;  /* 0x0000180c01007387 */ /* 0x0047e20000100a00 */
[----:B0-----:R-:W-:-:S03]  /*0280*/  MOV R7, R17 ;  /* 0x0000001100077202 */ /* 0x001fc60000000f00 */
[----:B----45:R3:W-:Y:S04]  /*0290*/  STL.64 [R1+0x20], R14 ;  /* 0x0000200e01007387 */ /* 0x0307e80000100a00 */
[----:B------:R-:W-:-:S07]  /*02a0*/  LEPC R20, `(.L_x_4) ;  /* 0x000000001014794e */ /* 0x000fce0000000000 */
[----:B---3--:R-:W-:Y:S05]  /*02b0*/  CALL.ABS.NOINC R22 ;  /* 0x0000000016007343 */ /* 0x008fea0003c00000 */
.L_x_4:
[----:B------:R-:W-:Y:S05]  /*02c0*/  BSYNC.RECONVERGENT B6 ;  /* 0x0000000000067941 */ /* 0x000fea0003800200 */
.L_x_3:
[----:B------:R-:W-:Y:S01]  /*02d0*/  IMAD.SHL.U32 R0, R19, 0x2, RZ ;  /* 0x0000000213007824 */ /* 0x000fe200078e00ff */
[----:B------:R-:W-:Y:S01]  /*02e0*/  ISETP.NE.AND P1, PT, R2, RZ, PT ;  /* 0x000000ff0200720c */ /* 0x000fe20003f25270 */
[----:B------:R-:W-:Y:S05]  /*02f0*/  WARPSYNC.ALL ;  /* 0x0000000000007948 */ /* 0x000fea0003800000 */
[C---:B0-----:R-:W-:Y:S01]  /*0300*/  VIADD R3, R0.reuse, 0x2 ;  /* 0x0000000200037836 */ /* 0x041fe20000000000 */
[----:B------:R-:W-:-:S04]  /*0310*/  IADD3 R0, PT, PT, R0, 0x1, RZ ;  /* 0x0000000100007810 */ /* 0x000fc80007ffe0ff */
[C---:B------:R-:W-:Y:S01]  /*0320*/  SEL R0, R3.reuse, R0, !P1 ;  /* 0x0000000003007207 */ /* 0x040fe20004800000 */
[----:B------:R-:W-:-:S03]  /*0330*/  IMAD.SHL.U32 R3, R3, 0x2, RZ ;  /* 0x0000000203037824 */ /* 0x000fc600078e00ff */
[C---:B------:R-:W-:Y:S01]  /*0340*/  ISETP.GT.U32.AND P0, PT, R0.reuse, 0x3, PT ;  /* 0x000000030000780c */ /* 0x040fe20003f04070 */
[----:B------:R-:W-:Y:S01]  /*0350*/  @P1 VIADD R3, R3, 0xffffffff ;  /* 0xffffffff03031836 */ /* 0x000fe20000000000 */
[----:B------:R-:W-:-:S04]  /*0360*/  LEA R0, R0, UR38, 0x2 ;  /* 0x0000002600007c11 */ /* 0x000fc8000f8e10ff */
[C---:B------:R-:W-:Y:S02]  /*0370*/  ISETP.GT.U32.AND P1, PT, R3.reuse, 0x3, PT ;  /* 0x000000030300780c */ /* 0x040fe40003f24070 */
[----:B------:R-:W-:-:S05]  /*0380*/  LEA R3, R3, UR38, 0x2 ;  /* 0x0000002603037c11 */ /* 0x000fca000f8e10ff */
[----:B------:R-:W-:Y:S04]  /*0390*/  @!P0 LDS R4, [R0+-0x4] ;  /* 0xfffffc0000048984 */ /* 0x000fe80000000800 */
[----:B------:R-:W0:Y:S02]  /*03a0*/  @!P0 LDS R5, [R0] ;  /* 0x0000000000058984 */ /* 0x000e240000000800 */
[----:B0-----:R-:W-:-:S05]  /*03b0*/  @!P0 FADD R5, R4, R5 ;  /* 0x0000000504058221 */ /* 0x001fca0000000000 */
[----:B------:R-:W-:Y:S01]  /*03c0*/  @!P0 STS [R0], R5 ;  /* 0x0000000500008388 */ /* 0x000fe20000000800 */
[----:B------:R-:W-:Y:S06]  /*03d0*/  BAR.SYNC.DEFER_BLOCKING 0x0 ;  /* 0x0000000000007b1d */ /* 0x000fec0000010000 */
[----:B------:R-:W-:Y:S04]  /*03e0*/  @!P1 LDS R4, [R3+-0x8] ;  /* 0xfffff80003049984 */ /* 0x000fe80000000800 */
[----:B------:R-:W0:Y:S02]  /*03f0*/  @!P1 LDS R7, [R3] ;  /* 0x0000000003079984 */ /* 0x000e240000000800 */
[----:B0-----:R-:W-:-:S05]  /*0400*/  @!P1 FADD R4, R4, R7 ;  /* 0x0000000704049221 */ /* 0x001fca0000000000 */
[----:B------:R-:W-:Y:S01]  /*0410*/  @!P1 STS [R3], R4 ;  /* 0x0000000403009388 */ /* 0x000fe20000000800 */
[----:B------:R-:W-:Y:S06]  /*0420*/  BAR.SYNC.DEFER_BLOCKING 0x0 ;  /* 0x0000000000007b1d */ /* 0x000fec0000010000 */
[----:B------:R-:W-:Y:S04]  /*0430*/  @!P1 LDS R6, [R3] ;  /* 0x0000000003069984 */ /* 0x000fe80000000800 */
[----:B------:R-:W0:Y:S02]  /*0440*/  @!P1 LDS R7, [R3+0x8] ;  /* 0x0000080003079984 */ /* 0x000e240000000800 */
[----:B0-----:R-:W-:-:S05]  /*0450*/  @!P1 FADD R6, R6, R7 ;  /* 0x0000000706069221 */ /* 0x001fca0000000000 */
[----:B------:R-:W-:Y:S01]  /*0460*/  @!P1 STS [R3+0x8], R6 ;  /* 0x0000080603009388 */ /* 0x000fe20000000800 */
[----:B------:R-:W-:Y:S06]  /*0470*/  BAR.SYNC.DEFER_BLOCKING 0x0 ;  /* 0x0000000000007b1d */ /* 0x000fec0000010000 */
[----:B------:R-:W-:Y:S04]  /*0480*/  @!P0 LDS R5, [R0] ;  /* 0x0000000000058984 */ /* 0x000fe80000000800 */
[----:B------:R-:W0:Y:S02]  /*0490*/  @!P0 LDS R8, [R0+0x4] ;  /* 0x0000040000088984 */ /* 0x000e240000000800 */
[----:B0-----:R-:W-:-:S05]  /*04a0*/  @!P0 FADD R5, R5, R8 ;  /* 0x0000000805058221 */ /* 0x001fca0000000000 */
[----:B------:R0:W-:Y:S01]  /*04b0*/  @!P0 STS [R0+0x4], R5 ;  /* 0x0000040500008388 */ /* 0x0001e20000000800 */
[----:B------:R-:W-:Y:S08]  /*04c0*/  BAR.SYNC.DEFER_BLOCKING 0x0 ;  /* 0x0000000000007b1d */ /* 0x000ff00000010000 */
[----:B------:R-:W-:Y:S01]  /*04d0*/  BAR.SYNC.DEFER_BLOCKING 0x0 ;  /* 0x0000000000007b1d */ /* 0x000fe20000010000 */
[----:B------:R-:W-:-:S13]  /*04e0*/  ISETP.NE.AND P0, PT, R19, RZ, PT ;  /* 0x000000ff1300720c */ /* 0x000fda0003f05270 */
[----:B0-----:R-:W-:Y:S05]  /*04f0*/  @P0 BRA `(.L_x_5) ;  /* 0x0000000000740947 */ /* 0x001fea0003800000 */
[----:B------:R-:W0:Y:S01]  /*0500*/  S2UR UR5, SR_CgaCtaId ;  /* 0x00000000000579c3 */ /* 0x000e220000008800 */
[----:B------:R-:W-:Y:S01]  /*0510*/  UMOV UR4, 0x400 ;  /* 0x0000040000047882 */ /* 0x000fe20000000000 */
[----:B------:R-:W-:Y:S01]  /*0520*/  MOV R0, 0x0 ;  /* 0x0000000000007802 */ /* 0x000fe20000000f00 */
[----:B------:R-:W-:Y:S05]  /*0530*/  STL [R1], R2 ;  /* 0x0000000201007387 */ /* 0x000fea0000100800 */
[----:B------:R1:W2:Y:S01]  /*0540*/  LDC.64 R22, c[0x4][R0] ;  /* 0x0100000000167b82 */ /* 0x0002a20000000a00 */
[----:B0-----:R-:W-:-:S09]  /*0550*/  ULEA UR4, UR5, UR4, 0x18 ;  /* 0x0000000405047291 */ /* 0x001fd2000f8ec0ff */
[----:B------:R-:W0:Y:S02]  /*0560*/  LDS.128 R4, [UR4] ;  /* 0x00000004ff047984 */ /* 0x000e240008000c00 */
[----:B------:R-:W3:Y:S01]  /*0570*/  LDCU.64 UR4, c[0x4][0x18] ;  /* 0x01000300ff0477ac */ /* 0x000ee20008000a00 */
[----:B0-----:R3:W0:Y:S08]  /*0580*/  F2F.F64.F32 R8, R4 ;  /* 0x0000000400087310 */ /* 0x0016300000201800 */
[----:B------:R4:W5:Y:S01]  /*0590*/  F2F.F64.F32 R10, R5 ;  /* 0x00000005000a7310 */ /* 0x0009620000201800 */
[----:B---3--:R-:W-:Y:S01]  /*05a0*/  MOV R4, UR4 ;  /* 0x0000000400047c02 */ /* 0x008fe20008000f00 */
[----:B0-----:R1:W-:Y:S06]  /*05b0*/  STL.64 [R1+0x8], R8 ;  /* 0x0000080801007387 */ /* 0x0013ec0000100a00 */
[----:B------:R0:W3:Y:S01]  /*05c0*/  F2F.F64.F32 R12, R6 ;  /* 0x00000006000c7310 */ /* 0x0000e20000201800 */
[----:B----4-:R-:W-:Y:S01]  /*05d0*/  IMAD.U32 R5, RZ, RZ, UR5 ;  /* 0x00000005ff057e24 */ /* 0x010fe2000f8e00ff */
[----:B-----5:R1:W-:Y:S06]  /*05e0*/  STL.64 [R1+0x10], R10 ;  /* 0x0000100a01007387 */ /* 0x0203ec0000100a00 */
[----:B------:R4:W5:Y:S01]  /*05f0*/  F2F.F64.F32 R14, R7 ;  /* 0x00000007000e7310 */ /* 0x0009620000201800 */
[----:B0-----:R-:W-:Y:S01]  /*0600*/  MOV R6, R16 ;  /* 0x0000001000067202 */ /* 0x001fe20000000f00 */
[----:B---3--:R1:W-:Y:S01]  /*0610*/  STL.64 [R1+0x18], R12 ;  /* 0x0000180c01007387 */ /* 0x0083e20000100a00 */
[----:B----4-:R-:W-:-:S03]  /*0620*/  IMAD.MOV.U32 R7, RZ, RZ, R17 ;  /* 0x000000ffff077224 */ /* 0x010fc600078e0011 */
[----:B--2--5:R1:W-:Y:S04]  /*0630*/  STL.64 [R1+0x20], R14 ;  /* 0x0000200e01007387 */ /* 0x0243e80000100a00 */
[----:B------:R-:W-:-:S07]  /*0640*/  LEPC R20, `(.L_x_6) ;  /* 0x000000001014794e */ /* 0x000fce0000000000 */
[----:B-1----:R-:W-:Y:S05]  /*0650*/  CALL.ABS.NOINC R22 ;  /* 0x0000000016007343 */ /* 0x002fea0003c00000 */
.L_x_6:
[----:B------:R-:W0:Y:S01]  /*0660*/  S2UR UR5, SR_CgaCtaId ;  /* 0x00000000000579c3 */ /* 0x000e220000008800 */
[----:B------:R-:W-:-:S07]  /*0670*/  UMOV UR4, 0x400 ;  /* 0x0000040000047882 */ /* 0x000fce0000000000 */
[----:B------:R-:W1:Y:S01]  /*0680*/  LDC.64 R4, c[0x4][0x8] ;  /* 0x01000200ff047b82 */ /* 0x000e620000000a00 */
[----:B0-----:R-:W-:Y:S01]  /*0690*/  ULEA UR4, UR5, UR4, 0x18 ;  /* 0x0000000405047291 */ /* 0x001fe2000f8ec0ff */
[----:B-1----:R-:W-:-:S08]  /*06a0*/  IMAD.WIDE.U32 R4, R2, 0x4, R4 ;  /* 0x0000000402047825 */ /* 0x002fd000078e0004 */
[----:B------:R-:W0:Y:S04]  /*06b0*/  LDS R3, [UR4+0xc] ;  /* 0x00000c04ff037984 */ /* 0x000e280008000800 */
[----:B0-----:R0:W-:Y:S02]  /*06c0*/  STG.E desc[UR36][R4.64], R3 ;  /* 0x0000000304007986 */ /* 0x0011e4000c101924 */
.L_x_5:
[----:B------:R-:W-:Y:S05]  /*06d0*/  WARPSYNC.ALL ;  /* 0x0000000000007948 */ /* 0x000fea0003800000 */
[----:B------:R-:W-:Y:S01]  /*06e0*/  BAR.SYNC.DEFER_BLOCKING 0x0 ;  /* 0x0000000000007b1d */ /* 0x000fe20000010000 */
[----:B0-----:R-:W-:-:S07]  /*06f0*/  LEA R3, R2, R19, 0x2 ;  /* 0x0000001302037211 */ /* 0x001fce00078e10ff */
[----:B------:R-:W0:Y:S01]  /*0700*/  LDC.64 R4, c[0x0][0x380] ;  /* 0x0000e000ff047b82 */ /* 0x000e220000000a00 */
[----:B------:R-:W1:Y:S01]  /*0710*/  LDS R7, [R18] ;  /* 0x0000000012077984 */ /* 0x000e620000000800 */
[----:B0-----:R-:W-:-:S05]  /*0720*/  IMAD.WIDE.U32 R2, R3, 0x4, R4 ;  /* 0x0000000403027825 */ /* 0x001fca00078e0004 */
[----:B-1----:R-:W-:Y:S01]  /*0730*/  STG.E desc[UR36][R2.64], R7 ;  /* 0x0000000702007986 */ /* 0x002fe2000c101924 */
[----:B------:R-:W-:Y:S05]  /*0740*/  EXIT ;  /* 0x000000000000794d */ /* 0x000fea0003800000 */
.L_x_7:
        /* <DEDUP_REMOVED lines=11> */
.L_x_9:


//--------------------- .nv.global.init           --------------------------
	.section	.nv.global.init,"aw",@progbits
.nv.global.init:
	.type		$str$1,@object
	.size		$str$1,($str - $str$1)
$str$1:
        /*0000*/ 	.byte	0x0a, 0x42, 0x6c, 0x6f, 0x63, 0x6b, 0x20, 0x49, 0x64, 0x3a, 0x20, 0x25, 0x69, 0x2c, 0x20, 0x73
        /*0010*/ 	.byte	0x63, 0x61, 0x6e, 0x41, 0x72, 0x72, 0x61, 0x79, 0x20, 0x61, 0x66, 0x74, 0x65, 0x72, 0x20, 0x73
        /*0020*/ 	.byte	0x63, 0x61, 0x6e, 0x21, 0x3a, 0x20, 0x25, 0x66, 0x20, 0x25, 0x66, 0x20, 0x25, 0x66, 0x20, 0x25
        /*0030*/ 	.byte	0x66, 0x00
	.type		$str,@object
	.size		$str,($str$2 - $str)
$str:
        /*0032*/ 	.byte	0x0a, 0x42, 0x6c, 0x6f, 0x63, 0x6b, 0x20, 0x49, 0x64, 0x3a, 0x20, 0x25, 0x69, 0x2c, 0x20, 0x73
        /*0042*/ 	.byte	0x63, 0x61, 0x6e, 0x41, 0x72, 0x72, 0x61, 0x79, 0x20, 0x62, 0x65, 0x66, 0x6f, 0x72, 0x65, 0x20
        /*0052*/ 	.byte	0x73, 0x63, 0x61, 0x6e, 0x21, 0x3a, 0x20, 0x25, 0x66, 0x20, 0x25, 0x66, 0x20, 0x25, 0x66, 0x20
        /*0062*/ 	.byte	0x25, 0x66, 0x00
	.type		$str$2,@object
	.size		$str$2,(.L_3 - $str$2)
$str$2:
        /*0065*/ 	.byte	0x0a, 0x42, 0x6c, 0x6f, 0x63, 0x6b, 0x53, 0x75, 0x6d, 0x73, 0x3a, 0x20, 0x25, 0x66, 0x20, 0x25
        /*0075*/ 	.byte	0x66, 0x20, 0x25, 0x66, 0x20, 0x25, 0x66, 0x20, 0x20, 0x2d, 0x2d, 0x2d, 0x2d, 0x2d, 0x20, 0x73
        /*0085*/ 	.byte	0x63, 0x61, 0x6e, 0x41, 0x72, 0x72, 0x61, 0x79, 0x3a, 0x20, 0x25, 0x66, 0x20, 0x25, 0x66, 0x20
        /*0095*/ 	.byte	0x25, 0x66, 0x20, 0x25, 0x66, 0x00
.L_3:


//--------------------- .nv.shared._Z15blockScanKernelPf --------------------------
	.section	.nv.shared._Z15blockScanKernelPf,"aw",@nobits
	.sectionflags	@""
	.align	16
	.zero		1024


//--------------------- .nv.shared.reserved.0     --------------------------
	.section	.nv.shared.reserved.0,"aw",@nobits
	.weak		__nv_reservedSMEM_offset_0_alias
	.size		__nv_reservedSMEM_offset_0_alias, 0, 64
	.other		__nv_reservedSMEM_offset_0_alias,@"STO_CUDA_RESERVED_SHARED STV_DEFAULT"
__nv_reservedSMEM_offset_0_alias:
	.zero		0
	.zero		64


//--------------------- .nv.global                --------------------------
	.section	.nv.global,"aw",@nobits
	.align	4
.nv.global:
	.type		blockSums,@object
	.size		blockSums,(.L_0 - blockSums)
blockSums:
	.zero		16
.L_0:


//--------------------- .nv.shared._Z13prescanKernelPfS_i --------------------------
	.section	.nv.shared._Z13prescanKernelPfS_i,"aw",@nobits
	.sectionflags	@""
	.align	16
	.zero		1024


//--------------------- .nv.constant0._Z15blockScanKernelPf --------------------------
	.section	.nv.constant0._Z15blockScanKernelPf,"a",@progbits
	.sectionflags	@""
	.align	4
.nv.constant0._Z15blockScanKernelPf:
	.zero		904


//--------------------- .nv.constant0._Z13prescanKernelPfS_i --------------------------
	.section	.nv.constant0._Z13prescanKernelPfS_i,"a",@progbits
	.sectionflags	@""
	.align	4
.nv.constant0._Z13prescanKernelPfS_i:
	.zero		916


//--------------------- SYMBOLS --------------------------

	.type		.nv.reservedSmem.offset0,@object
	.size		.nv.reservedSmem.offset0,0x4
	.type		.nv.reservedSmem.cap,@object
	.size		.nv.reservedSmem.cap,0x4
	.type		vprintf,@function
